//
// Generated by NVIDIA NVVM Compiler
//
// Compiler Build ID: CL-36424714
// Cuda compilation tools, release 13.0, V13.0.88
// Based on NVVM 20.0.0
//

.version 9.0
.target sm_100
.address_size 64

	// .globl	_Z3addlPlS_

.visible .entry _Z3addlPlS_(
	.param .u64 _Z3addlPlS__param_0,
	.param .u64 .ptr .align 1 _Z3addlPlS__param_1,
	.param .u64 .ptr .align 1 _Z3addlPlS__param_2
)
{
	.reg .pred 	%p<8>;
	.reg .b32 	%r<8>;
	.reg .b64 	%rd<45>;

	ld.param.u64 	%rd19, [_Z3addlPlS__param_0];
	ld.param.u64 	%rd20, [_Z3addlPlS__param_1];
	ld.param.u64 	%rd21, [_Z3addlPlS__param_2];
	mov.u32 	%r2, %ctaid.x;
	mov.u32 	%r3, %ntid.x;
	mov.u32 	%r4, %tid.x;
	mad.lo.s32 	%r5, %r2, %r3, %r4;
	cvt.u64.u32 	%rd1, %r5;
	add.s32 	%r6, %r4, %r2;
	add.s32 	%r1, %r6, 32;
	setp.lt.s64 	%p1, %rd19, 1;
	mov.u64 	%rd41, %rd1;
	@%p1 bra 	$L__BB0_8;
	cvt.s64.s32 	%rd2, %r1;
	and.b64  	%rd3, %rd19, 3;
	and.b64  	%rd4, %rd19, 9223372036854775804;
	mul.wide.s32 	%rd23, %r1, %r1;
	mul.lo.s64 	%rd5, %rd23, %rd23;
	setp.eq.s64 	%p2, %rd3, 2;
	selp.b64 	%rd24, 1, %rd2, %p2;
	mul.lo.s64 	%rd6, %rd24, %rd2;
	mov.b64 	%rd37, 0;
	mov.u64 	%rd41, %rd1;
$L__BB0_2:
	setp.lt.u64 	%p3, %rd19, 4;
	@%p3 bra 	$L__BB0_5;
	mov.u64 	%rd39, %rd4;
$L__BB0_4:
	mul.lo.s64 	%rd41, %rd41, %rd5;
	add.s64 	%rd39, %rd39, -4;
	setp.ne.s64 	%p4, %rd39, 0;
	@%p4 bra 	$L__BB0_4;
$L__BB0_5:
	setp.eq.s64 	%p5, %rd3, 0;
	@%p5 bra 	$L__BB0_7;
	setp.eq.s64 	%p6, %rd3, 1;
	mul.lo.s64 	%rd26, %rd41, %rd2;
	selp.b64 	%rd27, 1, %rd6, %p6;
	mul.lo.s64 	%rd41, %rd26, %rd27;
$L__BB0_7:
	add.s64 	%rd37, %rd37, 1;
	setp.ne.s64 	%p7, %rd37, %rd19;
	@%p7 bra 	$L__BB0_2;
$L__BB0_8:
	cvt.u32.u64 	%r7, %rd1;
	cvta.to.global.u64 	%rd28, %rd21;
	cvta.to.global.u64 	%rd29, %rd20;
	mul.wide.s32 	%rd30, %r7, 8;
	add.s64 	%rd31, %rd28, %rd30;
	ld.global.u64 	%rd32, [%rd31];
	add.s64 	%rd33, %rd32, %rd41;
	add.s64 	%rd34, %rd29, %rd30;
	ld.global.u64 	%rd35, [%rd34];
	add.s64 	%rd36, %rd33, %rd35;
	st.global.u64 	[%rd34], %rd36;
	ret;

}


// ===== COMPILED SASS (sm_100) =====

	.target	sm_100

	.elftype	@"ET_EXEC"


//--------------------- .note.nv.tkinfo           --------------------------
	.section	.note.nv.tkinfo,"",@"SHT_NOTE"
	.sectionflags	@"SHF_NOTE_NV_TKINFO"
	.tkinfo
        /*0018*/ 	.word	0x00000002
        /*0030*/ 	.string	""
        /*0030*/ 	.string	"ptxas"
        /*0030*/ 	.string	"Cuda compilation tools, release 13.0, V13.0.88"
        /*0030*/ 	.string	"Build cuda_13.0.r13.0/compiler.36424714_0"
        /*0030*/ 	.string	"-arch sm_100 -m 64 "



//--------------------- .note.nv.cuinfo           --------------------------
	.section	.note.nv.cuinfo,"",@"SHT_NOTE"
	.sectionflags	@"SHF_NOTE_NV_CUINFO"
        /*0018*/ 	.short	0x0002
        /*001a*/ 	.short	0x0064
        /*001c*/ 	.short	0x0082
	.zero		2


//--------------------- .nv.info                  --------------------------
	.section	.nv.info,"",@"SHT_CUDA_INFO"
	.align	4


	//----- nvinfo : EIATTR_REGCOUNT
	.align		4
        /*0000*/ 	.byte	0x04, 0x2f
        /*0002*/ 	.short	(.L_1 - .L_0)
	.align		4
.L_0:
        /*0004*/ 	.word	index@(_Z3addlPlS_)
        /*0008*/ 	.word	0x00000014


	//----- nvinfo : EIATTR_FRAME_SIZE
	.align		4
.L_1:
        /*000c*/ 	.byte	0x04, 0x11
        /*000e*/ 	.short	(.L_3 - .L_2)
	.align		4
.L_2:
        /*0010*/ 	.word	index@(_Z3addlPlS_)
        /*0014*/ 	.word	0x00000000


	//----- nvinfo : EIATTR_MIN_STACK_SIZE
	.align		4
.L_3:
        /*0018*/ 	.byte	0x04, 0x12
        /*001a*/ 	.short	(.L_5 - .L_4)
	.align		4
.L_4:
        /*001c*/ 	.word	index@(_Z3addlPlS_)
        /*0020*/ 	.word	0x00000000
.L_5:


//--------------------- .nv.compat                --------------------------
	.section	.nv.compat,"",@"SHT_CUDA_COMPAT_INFO"
	.align	4
        /*0000*/ 	.byte	0x02, 0x09, 0x00, 0x00, 0x02, 0x02, 0x01, 0x00, 0x02, 0x05, 0x05, 0x00, 0x03, 0x07, 0x01, 0x01
        /*0010*/ 	.byte	0x02, 0x03, 0x00, 0x00, 0x02, 0x06, 0x01, 0x00, 0x04, 0x0b, 0x08, 0x00, 0x09, 0x00, 0x00, 0x00
        /*0020*/ 	.byte	0x00, 0x00, 0x00, 0x00


//--------------------- .nv.info._Z3addlPlS_      --------------------------
	.section	.nv.info._Z3addlPlS_,"",@"SHT_CUDA_INFO"
	.sectionflags	@""
	.align	4


	//----- nvinfo : EIATTR_CUDA_API_VERSION
	.align		4
        /*0000*/ 	.byte	0x04, 0x37
        /*0002*/ 	.short	(.L_7 - .L_6)
.L_6:
        /*0004*/ 	.word	0x00000082


	//----- nvinfo : EIATTR_KPARAM_INFO
	.align		4
.L_7:
        /*0008*/ 	.byte	0x04, 0x17
        /*000a*/ 	.short	(.L_9 - .L_8)
.L_8:
        /*000c*/ 	.word	0x00000000
        /*0010*/ 	.short	0x0002
        /*0012*/ 	.short	0x0010
        /*0014*/ 	.byte	0x00, 0xf5, 0x21, 0x00


	//----- nvinfo : EIATTR_KPARAM_INFO
	.align		4
.L_9:
        /*0018*/ 	.byte	0x04, 0x17
        /*001a*/ 	.short	(.L_11 - .L_10)
.L_10:
        /*001c*/ 	.word	0x00000000
        /*0020*/ 	.short	0x0001
        /*0022*/ 	.short	0x0008
        /*0024*/ 	.byte	0x00, 0xf5, 0x21, 0x00


	//----- nvinfo : EIATTR_KPARAM_INFO
	.align		4
.L_11:
        /*0028*/ 	.byte	0x04, 0x17
        /*002a*/ 	.short	(.L_13 - .L_12)
.L_12:
        /*002c*/ 	.word	0x00000000
        /*0030*/ 	.short	0x0000
        /*0032*/ 	.short	0x0000
        /*0034*/ 	.byte	0x00, 0xf0, 0x21, 0x00


	//----- nvinfo : EIATTR_SPARSE_MMA_MASK
	.align		4
.L_13:
        /*0038*/ 	.byte	0x03, 0x50
        /*003a*/ 	.short	0x0000


	//----- nvinfo : EIATTR_MAXREG_COUNT
	.align		4
        /*003c*/ 	.byte	0x03, 0x1b
        /*003e*/ 	.short	0x00ff


	//----- nvinfo : EIATTR_MERCURY_ISA_VERSION
	.align		4
        /*0040*/ 	.byte	0x03, 0x5f
        /*0042*/ 	.short	0x0101


	//----- nvinfo : EIATTR_VRC_CTA_INIT_COUNT
	.align		4
        /*0044*/ 	.byte	0x02, 0x4a
	.zero		1
	.zero		1


	//----- nvinfo : EIATTR_EXIT_INSTR_OFFSETS
	.align		4
        /*0048*/ 	.byte	0x04, 0x1c
        /*004a*/ 	.short	(.L_15 - .L_14)


	//   ....[0]....
.L_14:
        /*004c*/ 	.word	0x000007c0


	//----- nvinfo : EIATTR_CBANK_PARAM_SIZE
	.align		4
.L_15:
        /*0050*/ 	.byte	0x03, 0x19
        /*0052*/ 	.short	0x0018


	//----- nvinfo : EIATTR_PARAM_CBANK
	.align		4
        /*0054*/ 	.byte	0x04, 0x0a
        /*0056*/ 	.short	(.L_17 - .L_16)
	.align		4
.L_16:
        /*0058*/ 	.word	index@(.nv.constant0._Z3addlPlS_)
        /*005c*/ 	.short	0x0380
        /*005e*/ 	.short	0x0018


	//----- nvinfo : EIATTR_SW_WAR
	.align		4
.L_17:
        /*0060*/ 	.byte	0x04, 0x36
        /*0062*/ 	.short	(.L_19 - .L_18)
.L_18:
        /*0064*/ 	.word	0x00000008
.L_19:


//--------------------- .nv.callgraph             --------------------------
	.section	.nv.callgraph,"",@"SHT_CUDA_CALLGRAPH"
	.align	4
	.sectionentsize	8
	.align		4
        /*0000*/ 	.word	0x00000000
	.align		4
        /*0004*/ 	.word	0xffffffff
	.align		4
        /*0008*/ 	.word	0x00000000
	.align		4
        /*000c*/ 	.word	0xfffffffe
	.align		4
        /*0010*/ 	.word	0x00000000
	.align		4
        /*0014*/ 	.word	0xfffffffd
	.align		4
        /*0018*/ 	.word	0x00000000
	.align		4
        /*001c*/ 	.word	0xfffffffc


//--------------------- .text._Z3addlPlS_         --------------------------
	.section	.text._Z3addlPlS_,"ax",@progbits
	.align	128
        .global         _Z3addlPlS_
        .type           _Z3addlPlS_,@function
        .size           _Z3addlPlS_,(.L_x_9 - _Z3addlPlS_)
        .other          _Z3addlPlS_,@"STO_CUDA_ENTRY STV_DEFAULT"
_Z3addlPlS_:
.text._Z3addlPlS_:
[----:B------:R-:W-:Y:S08]  /*0000*/  LDC R1, c[0x0][0x37c] ;  /* 0x0000df00ff017b82 */ /* 0x000ff00000000800 */
[----:B------:R-:W0:Y:S01]  /*0010*/  LDC.64 R12, c[0x0][0x380] ;  /* 0x0000e000ff0c7b82 */ /* 0x000e220000000a00 */
[----:B------:R-:W1:Y:S01]  /*0020*/  S2R R9, SR_CTAID.X ;  /* 0x0000000000097919 */ /* 0x000e620000002500 */
[----:B------:R-:W1:Y:S01]  /*0030*/  LDCU UR4, c[0x0][0x360] ;  /* 0x00006c00ff0477ac */ /* 0x000e620008000800 */
[----:B------:R-:W-:Y:S01]  /*0040*/  IMAD.MOV.U32 R5, RZ, RZ, RZ ;  /* 0x000000ffff057224 */ /* 0x000fe200078e00ff */
[----:B------:R-:W1:Y:S01]  /*0050*/  S2R R0, SR_TID.X ;  /* 0x0000000000007919 */ /* 0x000e620000002100 */
[----:B------:R-:W2:Y:S01]  /*0060*/  LDCU.64 UR6, c[0x0][0x358] ;  /* 0x00006b00ff0677ac */ /* 0x000ea20008000a00 */
[----:B0-----:R-:W-:-:S04]  /*0070*/  ISETP.GE.U32.AND P0, PT, R12, 0x1, PT ;  /* 0x000000010c00780c */ /* 0x001fc80003f06070 */
[----:B------:R-:W-:Y:S01]  /*0080*/  ISETP.GE.AND.EX P0, PT, R13, RZ, PT, P0 ;  /* 0x000000ff0d00720c */ /* 0x000fe20003f06300 */
[----:B-1----:R-:W-:Y:S01]  /*0090*/  IMAD R8, R9, UR4, R0 ;  /* 0x0000000409087c24 */ /* 0x002fe2000f8e0200 */
[----:B------:R-:W-:-:S03]  /*00a0*/  IADD3 R9, PT, PT, R0, 0x20, R9 ;  /* 0x0000002000097810 */ /* 0x000fc60007ffe009 */
[----:B------:R-:W-:-:S08]  /*00b0*/  IMAD.MOV.U32 R6, RZ, RZ, R8 ;  /* 0x000000ffff067224 */ /* 0x000fd000078e0008 */
[----:B--2---:R-:W-:Y:S05]  /*00c0*/  @!P0 BRA `(.L_x_0) ;  /* 0x0000000400988947 */ /* 0x004fea0003800000 */
[----:B------:R-:W-:Y:S01]  /*00d0*/  LOP3.LUT R17, R12, 0x3, RZ, 0xc0, !PT ;  /* 0x000000030c117812 */ /* 0x000fe200078ec0ff */
[----:B------:R-:W-:Y:S01]  /*00e0*/  IMAD.WIDE R2, R9, R9, RZ ;  /* 0x0000000909027225 */ /* 0x000fe200078e02ff */
[----:B------:R-:W-:Y:S01]  /*00f0*/  SHF.R.S32.HI R10, RZ, 0x1f, R9 ;  /* 0x0000001fff0a7819 */ /* 0x000fe20000011409 */
[----:B------:R-:W-:Y:S01]  /*0100*/  UMOV UR4, URZ ;  /* 0x000000ff00047c82 */ /* 0x000fe20008000000 */
[----:B------:R-:W-:Y:S01]  /*0110*/  ISETP.NE.U32.AND P0, PT, R17, 0x2, PT ;  /* 0x000000021100780c */ /* 0x000fe20003f05070 */
[-C--:B------:R-:W-:Y:S01]  /*0120*/  IMAD R7, R3, R2.reuse, RZ ;  /* 0x0000000203077224 */ /* 0x080fe200078e02ff */
[----:B------:R-:W-:Y:S01]  /*0130*/  UMOV UR5, URZ ;  /* 0x000000ff00057c82 */ /* 0x000fe20008000000 */
[----:B------:R-:W-:Y:S01]  /*0140*/  IMAD.MOV.U32 R6, RZ, RZ, R8 ;  /* 0x000000ffff067224 */ /* 0x000fe200078e0008 */
[----:B------:R-:W-:Y:S01]  /*0150*/  ISETP.NE.AND.EX P0, PT, RZ, RZ, PT, P0 ;  /* 0x000000ffff00720c */ /* 0x000fe20003f05300 */
[C---:B------:R-:W-:Y:S02]  /*0160*/  IMAD R7, R2.reuse, R3, R7 ;  /* 0x0000000302077224 */ /* 0x040fe400078e0207 */
[----:B------:R-:W-:Y:S01]  /*0170*/  IMAD.WIDE.U32 R2, R2, R2, RZ ;  /* 0x0000000202027225 */ /* 0x000fe200078e00ff */
[----:B------:R-:W-:-:S02]  /*0180*/  SEL R0, R10, RZ, P0 ;  /* 0x000000ff0a007207 */ /* 0x000fc40000000000 */
[----:B------:R-:W-:Y:S01]  /*0190*/  SEL R4, R9, 0x1, P0 ;  /* 0x0000000109047807 */ /* 0x000fe20000000000 */
[----:B------:R-:W-:Y:S01]  /*01a0*/  IMAD.IADD R15, R3, 0x1, R7 ;  /* 0x00000001030f7824 */ /* 0x000fe200078e0207 */
[----:B------:R-:W-:Y:S01]  /*01b0*/  ISETP.NE.U32.AND P0, PT, R17, 0x1, PT ;  /* 0x000000011100780c */ /* 0x000fe20003f05070 */
[----:B------:R-:W-:-:S03]  /*01c0*/  IMAD R5, R0, R9, RZ ;  /* 0x0000000900057224 */ /* 0x000fc600078e02ff */
[----:B------:R-:W-:Y:S01]  /*01d0*/  ISETP.NE.AND.EX P0, PT, RZ, RZ, PT, P0 ;  /* 0x000000ffff00720c */ /* 0x000fe20003f05300 */
[----:B------:R-:W-:Y:S02]  /*01e0*/  IMAD R11, R10, R4, R5 ;  /* 0x000000040a0b7224 */ /* 0x000fe400078e0205 */
[----:B------:R-:W-:-:S03]  /*01f0*/  IMAD.WIDE.U32 R4, R4, R9, RZ ;  /* 0x0000000904047225 */ /* 0x000fc600078e00ff */
[----:B------:R-:W-:Y:S02]  /*0200*/  SEL R0, R4, 0x1, P0 ;  /* 0x0000000104007807 */ /* 0x000fe40000000000 */
[----:B------:R-:W-:Y:S01]  /*0210*/  IADD3 R4, PT, PT, R5, R11, RZ ;  /* 0x0000000b05047210 */ /* 0x000fe20007ffe0ff */
[----:B------:R-:W-:Y:S01]  /*0220*/  HFMA2 R5, -RZ, RZ, 0, 0 ;  /* 0x00000000ff057431 */ /* 0x000fe200000001ff */
[----:B------:R-:W-:Y:S02]  /*0230*/  LOP3.LUT R11, R13, 0x7fffffff, RZ, 0xc0, !PT ;  /* 0x7fffffff0d0b7812 */ /* 0x000fe400078ec0ff */
[----:B------:R-:W-:Y:S02]  /*0240*/  LOP3.LUT R13, R12, 0xfffffffc, RZ, 0xc0, !PT ;  /* 0xfffffffc0c0d7812 */ /* 0x000fe400078ec0ff */
[----:B------:R-:W-:-:S07]  /*0250*/  SEL R12, R4, RZ, P0 ;  /* 0x000000ff040c7207 */ /* 0x000fce0000000000 */
.L_x_7:
[----:B------:R-:W0:Y:S01]  /*0260*/  LDCU.64 UR8, c[0x0][0x380] ;  /* 0x00007000ff0877ac */ /* 0x000e220008000a00 */
[----:B------:R-:W-:-:S04]  /*0270*/  UIADD3 UR4, UP0, UPT, UR4, 0x1, URZ ;  /* 0x0000000104047890 */ /* 0x000fc8000ff1e0ff */
[----:B------:R-:W-:Y:S02]  /*0280*/  UIADD3.X UR5, UPT, UPT, URZ, UR5, URZ, UP0, !UPT ;  /* 0x00000005ff057290 */ /* 0x000fe400087fe4ff */
[----:B0-----:R-:W-:Y:S02]  /*0290*/  UISETP.GE.U32.AND UP1, UPT, UR8, 0x4, UPT ;  /* 0x000000040800788c */ /* 0x001fe4000bf26070 */
[----:B------:R-:W-:Y:S02]  /*02a0*/  UISETP.NE.U32.AND UP0, UPT, UR4, UR8, UPT ;  /* 0x000000080400728c */ /* 0x000fe4000bf05070 */
[----:B------:R-:W-:Y:S02]  /*02b0*/  UISETP.GE.U32.AND.EX UP1, UPT, UR9, URZ, UPT, UP1 ;  /* 0x000000ff0900728c */ /* 0x000fe4000bf26110 */
[----:B------:R-:W-:-:S07]  /*02c0*/  UISETP.NE.AND.EX UP0, UPT, UR5, UR9, UPT, UP0 ;  /* 0x000000090500728c */ /* 0x000fce000bf05300 */
[----:B------:R-:W-:Y:S05]  /*02d0*/  BRA.U !UP1, `(.L_x_1) ;  /* 0x0000000109e47547 */ /* 0x000fea000b800000 */
[----:B------:R-:W-:Y:S01]  /*02e0*/  ISETP.GT.U32.AND P0, PT, R13, RZ, PT ;  /* 0x000000ff0d00720c */ /* 0x000fe20003f04070 */
[----:B------:R-:W-:Y:S01]  /*02f0*/  IMAD.MOV.U32 R14, RZ, RZ, R11 ;  /* 0x000000ffff0e7224 */ /* 0x000fe200078e000b */
[----:B------:R-:W-:Y:S02]  /*0300*/  MOV R16, R13 ;  /* 0x0000000d00107202 */ /* 0x000fe40000000f00 */
[----:B------:R-:W-:-:S13]  /*0310*/  ISETP.GT.AND.EX P0, PT, R11, RZ, PT, P0 ;  /* 0x000000ff0b00720c */ /* 0x000fda0003f04300 */
[----:B------:R-:W-:Y:S05]  /*0320*/  @!P0 BRA `(.L_x_2) ;  /* 0x0000000000ac8947 */ /* 0x000fea0003800000 */
[----:B------:R-:W-:Y:S02]  /*0330*/  ISETP.GT.U32.AND P1, PT, R16, 0xc, PT ;  /* 0x0000000c1000780c */ /* 0x000fe40003f24070 */
[----:B------:R-:W-:Y:S02]  /*0340*/  PLOP3.LUT P0, PT, PT, PT, PT, 0x80, 0x8 ;  /* 0x000000000008781c */ /* 0x000fe40003f0f070 */
[----:B------:R-:W-:-:S13]  /*0350*/  ISETP.GT.AND.EX P1, PT, R14, RZ, PT, P1 ;  /* 0x000000ff0e00720c */ /* 0x000fda0003f24310 */
[----:B------:R-:W-:Y:S05]  /*0360*/  @!P1 BRA `(.L_x_3) ;  /* 0x0000000000589947 */ /* 0x000fea0003800000 */
[----:B------:R-:W-:-:S13]  /*0370*/  PLOP3.LUT P0, PT, PT, PT, PT, 0x8, 0x80 ;  /* 0x000000000080781c */ /* 0x000fda0003f0e170 */
.L_x_4:
[-C--:B------:R-:W-:Y:S01]  /*0380*/  IMAD R7, R5, R2.reuse, RZ ;  /* 0x0000000205077224 */ /* 0x080fe200078e02ff */
[----:B------:R-:W-:Y:S01]  /*0390*/  IADD3 R16, P1, PT, R16, -0x10, RZ ;  /* 0xfffffff010107810 */ /* 0x000fe20007f3e0ff */
[----:B------:R-:W-:-:S03]  /*03a0*/  IMAD.WIDE.U32 R4, R6, R2, RZ ;  /* 0x0000000206047225 */ /* 0x000fc600078e00ff */
[----:B------:R-:W-:Y:S01]  /*03b0*/  IADD3.X R14, PT, PT, R14, -0x1, RZ, P1, !PT ;  /* 0xffffffff0e0e7810 */ /* 0x000fe20000ffe4ff */
[----:B------:R-:W-:Y:S01]  /*03c0*/  IMAD R7, R6, R15, R7 ;  /* 0x0000000f06077224 */ /* 0x000fe200078e0207 */
[----:B------:R-:W-:-:S04]  /*03d0*/  ISETP.GT.U32.AND P1, PT, R16, 0xc, PT ;  /* 0x0000000c1000780c */ /* 0x000fc80003f24070 */
[----:B------:R-:W-:Y:S01]  /*03e0*/  IADD3 R5, PT, PT, R5, R7, RZ ;  /* 0x0000000705057210 */ /* 0x000fe20007ffe0ff */
[----:B------:R-:W-:Y:S01]  /*03f0*/  IMAD.WIDE.U32 R6, R4, R2, RZ ;  /* 0x0000000204067225 */ /* 0x000fe200078e00ff */
[----:B------:R-:W-:-:S03]  /*0400*/  ISETP.GT.AND.EX P1, PT, R14, RZ, PT, P1 ;  /* 0x000000ff0e00720c */ /* 0x000fc60003f24310 */
[----:B------:R-:W-:-:S04]  /*0410*/  IMAD R5, R5, R2, RZ ;  /* 0x0000000205057224 */ /* 0x000fc800078e02ff */
[----:B------:R-:W-:-:S04]  /*0420*/  IMAD R5, R15, R4, R5 ;  /* 0x000000040f057224 */ /* 0x000fc800078e0205 */
[----:B------:R-:W-:-:S04]  /*0430*/  IMAD.IADD R5, R7, 0x1, R5 ;  /* 0x0000000107057824 */ /* 0x000fc800078e0205 */
[-C--:B------:R-:W-:Y:S02]  /*0440*/  IMAD R7, R5, R2.reuse, RZ ;  /* 0x0000000205077224 */ /* 0x080fe400078e02ff */
[----:B------:R-:W-:-:S04]  /*0450*/  IMAD.WIDE.U32 R4, R6, R2, RZ ;  /* 0x0000000206047225 */ /* 0x000fc800078e00ff */
[----:B------:R-:W-:-:S05]  /*0460*/  IMAD R7, R15, R6, R7 ;  /* 0x000000060f077224 */ /* 0x000fca00078e0207 */
[----:B------:R-:W-:Y:S01]  /*0470*/  IADD3 R5, PT, PT, R5, R7, RZ ;  /* 0x0000000705057210 */ /* 0x000fe20007ffe0ff */
[----:B------:R-:W-:-:S04]  /*0480*/  IMAD.WIDE.U32 R6, R4, R2, RZ ;  /* 0x0000000204067225 */ /* 0x000fc800078e00ff */
[----:B------:R-:W-:-:S04]  /*0490*/  IMAD R5, R5, R2, RZ ;  /* 0x0000000205057224 */ /* 0x000fc800078e02ff */
[----:B------:R-:W-:-:S04]  /*04a0*/  IMAD R5, R15, R4, R5 ;  /* 0x000000040f057224 */ /* 0x000fc800078e0205 */
[----:B------:R-:W-:Y:S01]  /*04b0*/  IMAD.IADD R5, R7, 0x1, R5 ;  /* 0x0000000107057824 */ /* 0x000fe200078e0205 */
[----:B------:R-:W-:Y:S06]  /*04c0*/  @P1 BRA `(.L_x_4) ;  /* 0xfffffffc00ac1947 */ /* 0x000fec000383ffff */
.L_x_3:
[----:B------:R-:W-:-:S04]  /*04d0*/  ISETP.GT.U32.AND P1, PT, R16, 0x4, PT ;  /* 0x000000041000780c */ /* 0x000fc80003f24070 */
[----:B------:R-:W-:-:S13]  /*04e0*/  ISETP.GT.AND.EX P1, PT, R14, RZ, PT, P1 ;  /* 0x000000ff0e00720c */ /* 0x000fda0003f24310 */
[----:B------:R-:W-:Y:S05]  /*04f0*/  @!P1 BRA `(.L_x_5) ;  /* 0x00000000002c9947 */ /* 0x000fea0003800000 */
[-C--:B------:R-:W-:Y:S01]  /*0500*/  IMAD R7, R5, R2.reuse, RZ ;  /* 0x0000000205077224 */ /* 0x080fe200078e02ff */
[----:B------:R-:W-:Y:S01]  /*0510*/  IADD3 R16, P1, PT, R16, -0x8, RZ ;  /* 0xfffffff810107810 */ /* 0x000fe20007f3e0ff */
[----:B------:R-:W-:Y:S01]  /*0520*/  IMAD.WIDE.U32 R4, R6, R2, RZ ;  /* 0x0000000206047225 */ /* 0x000fe200078e00ff */
[----:B------:R-:W-:Y:S02]  /*0530*/  PLOP3.LUT P0, PT, PT, PT, PT, 0x8, 0x80 ;  /* 0x000000000080781c */ /* 0x000fe40003f0e170 */
[----:B------:R-:W-:Y:S01]  /*0540*/  IADD3.X R14, PT, PT, R14, -0x1, RZ, P1, !PT ;  /* 0xffffffff0e0e7810 */ /* 0x000fe20000ffe4ff */
[----:B------:R-:W-:-:S05]  /*0550*/  IMAD R7, R15, R6, R7 ;  /* 0x000000060f077224 */ /* 0x000fca00078e0207 */
[----:B------:R-:W-:Y:S01]  /*0560*/  IADD3 R5, PT, PT, R5, R7, RZ ;  /* 0x0000000705057210 */ /* 0x000fe20007ffe0ff */
[----:B------:R-:W-:-:S04]  /*0570*/  IMAD.WIDE.U32 R6, R4, R2, RZ ;  /* 0x0000000204067225 */ /* 0x000fc800078e00ff */
[----:B------:R-:W-:-:S04]  /*0580*/  IMAD R5, R5, R2, RZ ;  /* 0x0000000205057224 */ /* 0x000fc800078e02ff */
[----:B------:R-:W-:-:S04]  /*0590*/  IMAD R5, R15, R4, R5 ;  /* 0x000000040f057224 */ /* 0x000fc800078e0205 */
[----:B------:R-:W-:-:S07]  /*05a0*/  IMAD.IADD R5, R7, 0x1, R5 ;  /* 0x0000000107057824 */ /* 0x000fce00078e0205 */
.L_x_5:
[----:B------:R-:W-:-:S04]  /*05b0*/  ISETP.NE.U32.AND P1, PT, R16, RZ, PT ;  /* 0x000000ff1000720c */ /* 0x000fc80003f25070 */
[----:B------:R-:W-:-:S13]  /*05c0*/  ISETP.NE.OR.EX P0, PT, R14, RZ, P0, P1 ;  /* 0x000000ff0e00720c */ /* 0x000fda0000705710 */
[----:B------:R-:W-:Y:S05]  /*05d0*/  @!P0 BRA `(.L_x_1) ;  /* 0x0000000000248947 */ /* 0x000fea0003800000 */
.L_x_2:
[----:B------:R-:W-:Y:S01]  /*05e0*/  IADD3 R16, P0, PT, R16, -0x4, RZ ;  /* 0xfffffffc10107810 */ /* 0x000fe20007f1e0ff */
[----:B------:R-:W-:-:S03]  /*05f0*/  IMAD R5, R5, R2, RZ ;  /* 0x0000000205057224 */ /* 0x000fc600078e02ff */
[----:B------:R-:W-:Y:S01]  /*0600*/  IADD3.X R14, PT, PT, R14, -0x1, RZ, P0, !PT ;  /* 0xffffffff0e0e7810 */ /* 0x000fe200007fe4ff */
[----:B------:R-:W-:Y:S01]  /*0610*/  IMAD R5, R6, R15, R5 ;  /* 0x0000000f06057224 */ /* 0x000fe200078e0205 */
[----:B------:R-:W-:Y:S01]  /*0620*/  ISETP.NE.U32.AND P0, PT, R16, RZ, PT ;  /* 0x000000ff1000720c */ /* 0x000fe20003f05070 */
[----:B------:R-:W-:-:S03]  /*0630*/  IMAD.WIDE.U32 R6, R6, R2, RZ ;  /* 0x0000000206067225 */ /* 0x000fc600078e00ff */
[----:B------:R-:W-:Y:S02]  /*0640*/  ISETP.NE.AND.EX P0, PT, R14, RZ, PT, P0 ;  /* 0x000000ff0e00720c */ /* 0x000fe40003f05300 */
[----:B------:R-:W-:-:S11]  /*0650*/  IADD3 R5, PT, PT, R7, R5, RZ ;  /* 0x0000000507057210 */ /* 0x000fd60007ffe0ff */
[----:B------:R-:W-:Y:S05]  /*0660*/  @P0 BRA `(.L_x_2) ;  /* 0xfffffffc00dc0947 */ /* 0x000fea000383ffff */
.L_x_1:
[----:B------:R-:W-:-:S04]  /*0670*/  ISETP.NE.U32.AND P0, PT, R17, RZ, PT ;  /* 0x000000ff1100720c */ /* 0x000fc80003f05070 */
[----:B------:R-:W-:-:S13]  /*0680*/  ISETP.NE.AND.EX P0, PT, RZ, RZ, PT, P0 ;  /* 0x000000ffff00720c */ /* 0x000fda0003f05300 */
[----:B------:R-:W-:Y:S05]  /*0690*/  @!P0 BRA `(.L_x_6) ;  /* 0x0000000000208947 */ /* 0x000fea0003800000 */
[-C--:B------:R-:W-:Y:S02]  /*06a0*/  IMAD R7, R5, R9.reuse, RZ ;  /* 0x0000000905077224 */ /* 0x080fe400078e02ff */
[----:B------:R-:W-:-:S04]  /*06b0*/  IMAD.WIDE.U32 R4, R6, R9, RZ ;  /* 0x0000000906047225 */ /* 0x000fc800078e00ff */
[----:B------:R-:W-:-:S04]  /*06c0*/  IMAD R7, R10, R6, R7 ;  /* 0x000000060a077224 */ /* 0x000fc800078e0207 */
[----:B------:R-:W-:Y:S02]  /*06d0*/  IMAD.IADD R5, R5, 0x1, R7 ;  /* 0x0000000105057824 */ /* 0x000fe400078e0207 */
[----:B------:R-:W-:-:S04]  /*06e0*/  IMAD.WIDE.U32 R6, R4, R0, RZ ;  /* 0x0000000004067225 */ /* 0x000fc800078e00ff */
[----:B------:R-:W-:-:S04]  /*06f0*/  IMAD R5, R5, R0, RZ ;  /* 0x0000000005057224 */ /* 0x000fc800078e02ff */
[----:B------:R-:W-:-:S05]  /*0700*/  IMAD R5, R12, R4, R5 ;  /* 0x000000040c057224 */ /* 0x000fca00078e0205 */
[----:B------:R-:W-:-:S07]  /*0710*/  IADD3 R5, PT, PT, R7, R5, RZ ;  /* 0x0000000507057210 */ /* 0x000fce0007ffe0ff */
.L_x_6:
[----:B------:R-:W-:Y:S05]  /*0720*/  BRA.U UP0, `(.L_x_7) ;  /* 0xfffffff900cc7547 */ /* 0x000fea000b83ffff */
.L_x_0:
[----:B------:R-:W0:Y:S08]  /*0730*/  LDC.64 R2, c[0x0][0x390] ;  /* 0x0000e400ff027b82 */ /* 0x000e300000000a00 */
[----:B------:R-:W1:Y:S01]  /*0740*/  LDC.64 R10, c[0x0][0x388] ;  /* 0x0000e200ff0a7b82 */ /* 0x000e620000000a00 */
[----:B0-----:R-:W-:-:S06]  /*0750*/  IMAD.WIDE R2, R8, 0x8, R2 ;  /* 0x0000000808027825 */ /* 0x001fcc00078e0202 */
[----:B------:R-:W2:Y:S01]  /*0760*/  LDG.E.64 R2, desc[UR6][R2.64] ;  /* 0x0000000602027981 */ /* 0x000ea2000c1e1b00 */
[----:B-1----:R-:W-:-:S05]  /*0770*/  IMAD.WIDE R8, R8, 0x8, R10 ;  /* 0x0000000808087825 */ /* 0x002fca00078e020a */
[----:B------:R-:W2:Y:S02]  /*0780*/  LDG.E.64 R10, desc[UR6][R8.64] ;  /* 0x00000006080a7981 */ /* 0x000ea4000c1e1b00 */
[----:B--2---:R-:W-:-:S04]  /*0790*/  IADD3 R6, P0, P1, R10, R2, R6 ;  /* 0x000000020a067210 */ /* 0x004fc8000791e006 */
[----:B------:R-:W-:-:S05]  /*07a0*/  IADD3.X R7, PT, PT, R11, R3, R5, P0, P1 ;  /* 0x000000030b077210 */ /* 0x000fca00007e2405 */
[----:B------:R-:W-:Y:S01]  /*07b0*/  STG.E.64 desc[UR6][R8.64], R6 ;  /* 0x0000000608007986 */ /* 0x000fe2000c101b06 */
[----:B------:R-:W-:Y:S05]  /*07c0*/  EXIT ;  /* 0x000000000000794d */ /* 0x000fea0003800000 */
.L_x_8:
[----:B------:R-:W-:-:S00]  /*07d0*/  BRA `(.L_x_8) ;  /* 0xfffffffc00fc7947 */ /* 0x000fc0000383ffff */
[----:B------:R-:W-:-:S00]  /*07e0*/  NOP ;  /* 0x0000000000007918 */ /* 0x000fc00000000000 */
        /* <DEDUP_REMOVED lines=9> */
.L_x_9:


//--------------------- .nv.shared.reserved.0     --------------------------
	.section	.nv.shared.reserved.0,"aw",@nobits
	.weak		__nv_reservedSMEM_offset_0_alias
	.size		__nv_reservedSMEM_offset_0_alias, 0, 64
	.other		__nv_reservedSMEM_offset_0_alias,@"STO_CUDA_RESERVED_SHARED STV_DEFAULT"
__nv_reservedSMEM_offset_0_alias:
	.zero		0
	.zero		64


//--------------------- .nv.constant0._Z3addlPlS_ --------------------------
	.section	.nv.constant0._Z3addlPlS_,"a",@progbits
	.sectionflags	@""
	.align	4
.nv.constant0._Z3addlPlS_:
	.zero		920


//--------------------- SYMBOLS --------------------------

	.type		.nv.reservedSmem.offset0,@object
	.size		.nv.reservedSmem.offset0,0x4
